	.headerflags	@"EF_CUDA_TEXMODE_UNIFIED EF_CUDA_64BIT_ADDRESS EF_CUDA_SM86 EF_CUDA_VIRTUAL_SM(EF_CUDA_SM86)"
	.elftype	@"ET_EXEC"


//--------------------- .nv.info                  --------------------------
	.section	.nv.info,"",@"SHT_CUDA_INFO"
	.align	4


	//----- nvinfo : EIATTR_REGCOUNT
	.align		4
        /*0000*/ 	.byte	0x04, 0x2f
        /*0002*/ 	.short	(.L_1 - .L_0)
	.align		4
.L_0:
        /*0004*/ 	.word	index@(triton_per_fused__to_copy_add_mean_pow_2)
        /*0008*/ 	.word	0x0000001a


	//----- nvinfo : EIATTR_MIN_STACK_SIZE
	.align		4
.L_1:
        /*000c*/ 	.byte	0x04, 0x12
        /*000e*/ 	.short	(.L_3 - .L_2)
	.align		4
.L_2:
        /*0010*/ 	.word	index@(triton_per_fused__to_copy_add_mean_pow_2)
        /*0014*/ 	.word	0x00000000


	//----- nvinfo : EIATTR_FRAME_SIZE
	.align		4
.L_3:
        /*0018*/ 	.byte	0x04, 0x11
        /*001a*/ 	.short	(.L_5 - .L_4)
	.align		4
.L_4:
        /*001c*/ 	.word	index@(triton_per_fused__to_copy_add_mean_pow_2)
        /*0020*/ 	.word	0x00000000


	//----- nvinfo : EIATTR_MIN_STACK_SIZE
	.align		4
.L_5:
        /*0024*/ 	.byte	0x04, 0x12
        /*0026*/ 	.short	(.L_7 - .L_6)
	.align		4
.L_6:
        /*0028*/ 	.word	index@(triton_per_fused__to_copy_add_mean_pow_2)
        /*002c*/ 	.word	0x00000000
.L_7:


//--------------------- .nv.info.triton_per_fused__to_copy_add_mean_pow_2 --------------------------
	.section	.nv.info.triton_per_fused__to_copy_add_mean_pow_2,"",@"SHT_CUDA_INFO"
	.sectionflags	@""
	.align	4


	//----- nvinfo : EIATTR_CUDA_API_VERSION
	.align		4
        /*0000*/ 	.byte	0x04, 0x37
        /*0002*/ 	.short	(.L_9 - .L_8)
.L_8:
        /*0004*/ 	.word	0x0000007c


	//----- nvinfo : EIATTR_SW2861232_WAR
	.align		4
.L_9:
        /*0008*/ 	.byte	0x01, 0x35
	.zero		2


	//----- nvinfo : EIATTR_PARAM_CBANK
	.align		4
        /*000c*/ 	.byte	0x04, 0x0a
        /*000e*/ 	.short	(.L_11 - .L_10)
	.align		4
.L_10:
        /*0010*/ 	.word	index@(.nv.constant0.triton_per_fused__to_copy_add_mean_pow_2)
        /*0014*/ 	.short	0x0160
        /*0016*/ 	.short	0x0048


	//----- nvinfo : EIATTR_CBANK_PARAM_SIZE
	.align		4
.L_11:
        /*0018*/ 	.byte	0x03, 0x19
        /*001a*/ 	.short	0x0048


	//----- nvinfo : EIATTR_KPARAM_INFO
	.align		4
        /*001c*/ 	.byte	0x04, 0x17
        /*001e*/ 	.short	(.L_13 - .L_12)
.L_12:
        /*0020*/ 	.word	0x00000000
        /*0024*/ 	.short	0x0009
        /*0026*/ 	.short	0x0040
        /*0028*/ 	.byte	0x00, 0xf4, 0x21, 0x00


	//----- nvinfo : EIATTR_KPARAM_INFO
	.align		4
.L_13:
        /*002c*/ 	.byte	0x04, 0x17
        /*002e*/ 	.short	(.L_15 - .L_14)
.L_14:
        /*0030*/ 	.word	0x00000000
        /*0034*/ 	.short	0x0008
        /*0036*/ 	.short	0x003c
        /*0038*/ 	.byte	0x00, 0xf0, 0x11, 0x00


	//----- nvinfo : EIATTR_KPARAM_INFO
	.align		4
.L_15:
        /*003c*/ 	.byte	0x04, 0x17
        /*003e*/ 	.short	(.L_17 - .L_16)
.L_16:
        /*0040*/ 	.word	0x00000000
        /*0044*/ 	.short	0x0007
        /*0046*/ 	.short	0x0038
        /*0048*/ 	.byte	0x00, 0xf0, 0x11, 0x00


	//----- nvinfo : EIATTR_KPARAM_INFO
	.align		4
.L_17:
        /*004c*/ 	.byte	0x04, 0x17
        /*004e*/ 	.short	(.L_19 - .L_18)
.L_18:
        /*0050*/ 	.word	0x00000000
        /*0054*/ 	.short	0x0006
        /*0056*/ 	.short	0x0030
        /*0058*/ 	.byte	0x00, 0xf4, 0x21, 0x00


	//----- nvinfo : EIATTR_KPARAM_INFO
	.align		4
.L_19:
        /*005c*/ 	.byte	0x04, 0x17
        /*005e*/ 	.short	(.L_21 - .L_20)
.L_20:
        /*0060*/ 	.word	0x00000000
        /*0064*/ 	.short	0x0005
        /*0066*/ 	.short	0x0028
        /*0068*/ 	.byte	0x00, 0xf4, 0x21, 0x00


	//----- nvinfo : EIATTR_KPARAM_INFO
	.align		4
.L_21:
        /*006c*/ 	.byte	0x04, 0x17
        /*006e*/ 	.short	(.L_23 - .L_22)
.L_22:
        /*0070*/ 	.word	0x00000000
        /*0074*/ 	.short	0x0004
        /*0076*/ 	.short	0x0020
        /*0078*/ 	.byte	0x00, 0xf4, 0x21, 0x00


	//----- nvinfo : EIATTR_KPARAM_INFO
	.align		4
.L_23:
        /*007c*/ 	.byte	0x04, 0x17
        /*007e*/ 	.short	(.L_25 - .L_24)
.L_24:
        /*0080*/ 	.word	0x00000000
        /*0084*/ 	.short	0x0003
        /*0086*/ 	.short	0x0018
        /*0088*/ 	.byte	0x00, 0xf4, 0x21, 0x00


	//----- nvinfo : EIATTR_KPARAM_INFO
	.align		4
.L_25:
        /*008c*/ 	.byte	0x04, 0x17
        /*008e*/ 	.short	(.L_27 - .L_26)
.L_26:
        /*0090*/ 	.word	0x00000000
        /*0094*/ 	.short	0x0002
        /*0096*/ 	.short	0x0010
        /*0098*/ 	.byte	0x00, 0xf4, 0x21, 0x00


	//----- nvinfo : EIATTR_KPARAM_INFO
	.align		4
.L_27:
        /*009c*/ 	.byte	0x04, 0x17
        /*009e*/ 	.short	(.L_29 - .L_28)
.L_28:
        /*00a0*/ 	.word	0x00000000
        /*00a4*/ 	.short	0x0001
        /*00a6*/ 	.short	0x0008
        /*00a8*/ 	.byte	0x00, 0xf4, 0x21, 0x00


	//----- nvinfo : EIATTR_KPARAM_INFO
	.align		4
.L_29:
        /*00ac*/ 	.byte	0x04, 0x17
        /*00ae*/ 	.short	(.L_31 - .L_30)
.L_30:
        /*00b0*/ 	.word	0x00000000
        /*00b4*/ 	.short	0x0000
        /*00b6*/ 	.short	0x0000
        /*00b8*/ 	.byte	0x00, 0xf4, 0x21, 0x00


	//----- nvinfo : EIATTR_MAXREG_COUNT
	.align		4
.L_31:
        /*00bc*/ 	.byte	0x03, 0x1b
        /*00be*/ 	.short	0x00ff


	//----- nvinfo : EIATTR_COOP_GROUP_MASK_REGIDS
	.align		4
        /*00c0*/ 	.byte	0x04, 0x29
        /*00c2*/ 	.short	(.L_33 - .L_32)


	//   ....[0]....
.L_32:
        /*00c4*/ 	.word	0xffffffff


	//   ....[1]....
        /*00c8*/ 	.word	0xffffffff


	//   ....[2]....
        /*00cc*/ 	.word	0xffffffff


	//   ....[3]....
        /*00d0*/ 	.word	0xffffffff


	//   ....[4]....
        /*00d4*/ 	.word	0xffffffff


	//----- nvinfo : EIATTR_COOP_GROUP_INSTR_OFFSETS
	.align		4
.L_33:
        /*00d8*/ 	.byte	0x04, 0x28
        /*00da*/ 	.short	(.L_35 - .L_34)


	//   ....[0]....
.L_34:
        /*00dc*/ 	.word	0x00000510


	//   ....[1]....
        /*00e0*/ 	.word	0x00000530


	//   ....[2]....
        /*00e4*/ 	.word	0x00000550


	//   ....[3]....
        /*00e8*/ 	.word	0x00000570


	//   ....[4]....
        /*00ec*/ 	.word	0x00000590


	//----- nvinfo : EIATTR_EXIT_INSTR_OFFSETS
	.align		4
.L_35:
        /*00f0*/ 	.byte	0x04, 0x1c
        /*00f2*/ 	.short	(.L_37 - .L_36)


	//   ....[0]....
.L_36:
        /*00f4*/ 	.word	0x00000630


	//   ....[1]....
        /*00f8*/ 	.word	0x00000680


	//----- nvinfo : EIATTR_REQNTID
	.align		4
.L_37:
        /*00fc*/ 	.byte	0x04, 0x10
        /*00fe*/ 	.short	(.L_39 - .L_38)
.L_38:
        /*0100*/ 	.word	0x00000040
        /*0104*/ 	.word	0x00000001
        /*0108*/ 	.word	0x00000001
.L_39:


//--------------------- .nv.callgraph             --------------------------
	.section	.nv.callgraph,"",@"SHT_CUDA_CALLGRAPH"
	.align	4
	.sectionentsize	8
	.align		4
        /*0000*/ 	.word	0x00000000
	.align		4
        /*0004*/ 	.word	0xffffffff
	.align		4
        /*0008*/ 	.word	0x00000000
	.align		4
        /*000c*/ 	.word	0xfffffffe
	.align		4
        /*0010*/ 	.word	0x00000000
	.align		4
        /*0014*/ 	.word	0xfffffffd
	.align		4
        /*0018*/ 	.word	0x00000000
	.align		4
        /*001c*/ 	.word	0xfffffffc


//--------------------- .nv.rel.action            --------------------------
	.section	.nv.rel.action,"",@"SHT_CUDA_RELOCINFO"
	.align	8
	.sectionentsize	8
        /*0000*/ 	.byte	0x73, 0x00, 0x00, 0x00, 0x00, 0x00, 0x00, 0x00, 0x00, 0x00, 0x00, 0x11, 0x25, 0x00, 0x05, 0x36


//--------------------- .nv.constant0.triton_per_fused__to_copy_add_mean_pow_2 --------------------------
	.section	.nv.constant0.triton_per_fused__to_copy_add_mean_pow_2,"a",@progbits
	.sectionflags	@""
	.align	4
.nv.constant0.triton_per_fused__to_copy_add_mean_pow_2:
	.zero		424


//--------------------- .text.triton_per_fused__to_copy_add_mean_pow_2 --------------------------
	.section	.text.triton_per_fused__to_copy_add_mean_pow_2,"ax",@progbits
	.sectionflags	@"SHF_BARRIERS=1"
	.sectioninfo	@"SHI_REGISTERS=26"
	.align	128
        .global         triton_per_fused__to_copy_add_mean_pow_2
        .type           triton_per_fused__to_copy_add_mean_pow_2,@function
        .size           triton_per_fused__to_copy_add_mean_pow_2,(.L_x_1 - triton_per_fused__to_copy_add_mean_pow_2)
        .other          triton_per_fused__to_copy_add_mean_pow_2,@"STO_CUDA_ENTRY STV_DEFAULT"
triton_per_fused__to_copy_add_mean_pow_2:
.text.triton_per_fused__to_copy_add_mean_pow_2:
[----:B------:R-:W-:Y:S02]  /*0000*/  IMAD.MOV.U32 R1, RZ, RZ, c[0x0][0x28] ;  /* 0x00000a00ff017624 */ /* 0x000fe400078e00ff */
[----:B------:R-:W0:Y:S01]  /*0010*/  S2R R0, SR_TID.X ;  /* 0x0000000000007919 */ /* 0x000e220000002100 */
[----:B------:R-:W-:Y:S01]  /*0020*/  MOV R11, 0x2 ;  /* 0x00000002000b7802 */ /* 0x000fe20000000f00 */
[----:B------:R-:W-:Y:S01]  /*0030*/  ULDC.64 UR4, c[0x0][0x118] ;  /* 0x0000460000047ab9 */ /* 0x000fe20000000a00 */
[----:B------:R-:W-:Y:S01]  /*0040*/  PRMT R15, RZ, 0x7610, R15 ;  /* 0x00007610ff0f7816 */ /* 0x000fe2000000000f */
[----:B------:R-:W1:Y:S01]  /*0050*/  S2R R13, SR_CTAID.X ;  /* 0x00000000000d7919 */ /* 0x000e620000002500 */
[----:B0-----:R-:W-:Y:S01]  /*0060*/  SHF.R.U32.HI R10, RZ, 0x5, R0 ;  /* 0x00000005ff0a7819 */ /* 0x001fe20000011600 */
[----:B-1----:R-:W-:-:S03]  /*0070*/  IMAD.SHL.U32 R13, R13, 0x2, RZ ;  /* 0x000000020d0d7824 */ /* 0x002fc600078e00ff */
[----:B------:R-:W-:-:S04]  /*0080*/  SGXT.U32 R10, R10, 0x1 ;  /* 0x000000010a0a781a */ /* 0x000fc80000000000 */
[----:B------:R-:W-:-:S04]  /*0090*/  LOP3.LUT R14, R10, R13, RZ, 0xfc, !PT ;  /* 0x0000000d0a0e7212 */ /* 0x000fc800078efcff */
[C---:B------:R-:W-:Y:S01]  /*00a0*/  ISETP.GE.AND P1, PT, R14.reuse, 0x18180, PT ;  /* 0x000181800e00780c */ /* 0x040fe20003f26270 */
[----:B------:R-:W-:-:S05]  /*00b0*/  IMAD.HI R2, R14, 0x2aaaaaab, RZ ;  /* 0x2aaaaaab0e027827 */ /* 0x000fca00078e02ff */
[----:B------:R-:W-:-:S04]  /*00c0*/  SHF.R.U32.HI R3, RZ, 0x1f, R2 ;  /* 0x0000001fff037819 */ /* 0x000fc80000011602 */
[----:B------:R-:W-:-:S05]  /*00d0*/  LEA.HI.SX32 R8, R2, R3, 0x1e ;  /* 0x0000000302087211 */ /* 0x000fca00078ff2ff */
[----:B------:R-:W-:-:S05]  /*00e0*/  IMAD.WIDE R4, R8, R11, c[0x0][0x168] ;  /* 0x00005a0008047625 */ /* 0x000fca00078e020b */
[----:B------:R0:W2:Y:S01]  /*00f0*/  @!P1 LDG.E.EL.U16 R15, [R4.64] ;  /* 0x00000004040f9981 */ /* 0x0000a2000c2e1500 */
[----:B------:R-:W-:Y:S01]  /*0100*/  PRMT R22, RZ, 0x7610, R22 ;  /* 0x00007610ff167816 */ /* 0x000fe20000000016 */
[----:B------:R-:W-:-:S05]  /*0110*/  IMAD.WIDE R6, R8, R11, c[0x0][0x170] ;  /* 0x00005c0008067625 */ /* 0x000fca00078e020b */
[----:B------:R1:W3:Y:S01]  /*0120*/  @!P1 LDG.E.EL.U16 R22, [R6.64] ;  /* 0x0000000406169981 */ /* 0x0002e2000c2e1500 */
[----:B------:R-:W-:Y:S02]  /*0130*/  IMAD.SHL.U32 R2, R0, 0x4, RZ ;  /* 0x0000000400027824 */ /* 0x000fe400078e00ff */
[----:B------:R-:W-:Y:S01]  /*0140*/  IMAD R8, R8, -0x18, R14 ;  /* 0xffffffe808087824 */ /* 0x000fe200078e020e */
[----:B0-----:R-:W-:Y:S01]  /*0150*/  CS2R R4, SRZ ;  /* 0x0000000000047805 */ /* 0x001fe2000001ff00 */
[----:B------:R-:W-:Y:S01]  /*0160*/  IMAD.MOV.U32 R12, RZ, RZ, 0x4 ;  /* 0x00000004ff0c7424 */ /* 0x000fe200078e00ff */
[----:B------:R-:W-:-:S04]  /*0170*/  LOP3.LUT R3, R2, 0x7c, RZ, 0xc0, !PT ;  /* 0x0000007c02037812 */ /* 0x000fc800078ec0ff */
[----:B------:R-:W-:Y:S01]  /*0180*/  LEA R20, R8, R3, 0x7 ;  /* 0x0000000308147211 */ /* 0x000fe200078e38ff */
[----:B------:R-:W-:Y:S01]  /*0190*/  IMAD R14, R14, 0x80, R3 ;  /* 0x000000800e0e7824 */ /* 0x000fe200078e0203 */
[----:B-1----:R-:W-:Y:S01]  /*01a0*/  CS2R R6, SRZ ;  /* 0x0000000000067805 */ /* 0x002fe2000001ff00 */
[----:B------:R-:W-:Y:S01]  /*01b0*/  CS2R R2, SRZ ;  /* 0x0000000000027805 */ /* 0x000fe2000001ff00 */
[----:B------:R-:W-:Y:S01]  /*01c0*/  CS2R R8, SRZ ;  /* 0x0000000000087805 */ /* 0x000fe2000001ff00 */
[----:B------:R-:W-:-:S04]  /*01d0*/  IMAD.WIDE R16, R14, R12, c[0x0][0x160] ;  /* 0x000058000e107625 */ /* 0x000fc800078e020c */
[CC--:B------:R-:W-:Y:S01]  /*01e0*/  IMAD.WIDE R18, R20.reuse, R11.reuse, c[0x0][0x178] ;  /* 0x00005e0014127625 */ /* 0x0c0fe200078e020b */
[----:B------:R-:W4:Y:S03]  /*01f0*/  @!P1 LDG.E.128 R4, [R16.64] ;  /* 0x0000000410049981 */ /* 0x000f26000c1e1d00 */
[----:B------:R-:W-:Y:S01]  /*0200*/  IMAD.WIDE R20, R20, R11, c[0x0][0x180] ;  /* 0x0000600014147625 */ /* 0x000fe200078e020b */
[----:B------:R0:W5:Y:S04]  /*0210*/  @!P1 LDG.E.EL.64 R2, [R18.64] ;  /* 0x0000000412029981 */ /* 0x000168000c2e1b00 */
[----:B------:R-:W4:Y:S01]  /*0220*/  @!P1 LDG.E.EL.64 R8, [R20.64] ;  /* 0x0000000414089981 */ /* 0x000f22000c2e1b00 */
[----:B------:R-:W-:Y:S01]  /*0230*/  LOP3.LUT R13, R13, 0x1, R0, 0xf8, !PT ;  /* 0x000000010d0d7812 */ /* 0x000fe200078ef800 */
[----:B--2---:R-:W-:-:S05]  /*0240*/  IMAD.U32 R23, R15, 0x10000, RZ ;  /* 0x000100000f177824 */ /* 0x004fca00078e00ff */
[----:B------:R-:W-:-:S04]  /*0250*/  FSETP.GE.AND P0, PT, R23, RZ, PT ;  /* 0x000000ff1700720b */ /* 0x000fc80003f06000 */
[----:B------:R-:W-:Y:S01]  /*0260*/  SEL R15, R15, RZ, !P0 ;  /* 0x000000ff0f0f7207 */ /* 0x000fe20004000000 */
[----:B---3--:R-:W-:-:S03]  /*0270*/  IMAD.U32 R23, R22, 0x10000, RZ ;  /* 0x0001000016177824 */ /* 0x008fc600078e00ff */
[----:B------:R-:W-:Y:S02]  /*0280*/  SHF.L.U32 R15, R15, 0x10, RZ ;  /* 0x000000100f0f7819 */ /* 0x000fe400000006ff */
[----:B------:R-:W-:-:S03]  /*0290*/  FSETP.GTU.AND P2, PT, R23, RZ, PT ;  /* 0x000000ff1700720b */ /* 0x000fc60003f4c000 */
[----:B------:R-:W-:Y:S01]  /*02a0*/  FADD R15, RZ, -R15 ;  /* 0x8000000fff0f7221 */ /* 0x000fe20000000000 */
[----:B------:R-:W-:-:S04]  /*02b0*/  SEL R22, R22, RZ, P2 ;  /* 0x000000ff16167207 */ /* 0x000fc80001000000 */
[----:B------:R-:W-:Y:S02]  /*02c0*/  FSETP.NAN.AND P0, PT, R15, R15, PT ;  /* 0x0000000f0f00720b */ /* 0x000fe40003f08000 */
[----:B------:R-:W-:-:S04]  /*02d0*/  SHF.L.U32 R22, R22, 0x10, RZ ;  /* 0x0000001016167819 */ /* 0x000fc800000006ff */
[----:B------:R-:W-:-:S07]  /*02e0*/  FSETP.GT.AND P2, PT, R15, R22, PT ;  /* 0x000000160f00720b */ /* 0x000fce0003f44000 */
[----:B------:R-:W-:-:S05]  /*02f0*/  @!P0 FSEL R15, R15, R22, P2 ;  /* 0x000000160f0f8208 */ /* 0x000fca0001000000 */
[----:B------:R-:W-:-:S05]  /*0300*/  FMUL R15, R15, 0.0078740157186985015869 ;  /* 0x3c0102040f0f7820 */ /* 0x000fca0000400000 */
[C---:B------:R-:W-:Y:S02]  /*0310*/  FSETP.GT.AND P0, PT, R15.reuse, 9.9999997473787516356e-06, PT ;  /* 0x3727c5ac0f00780b */ /* 0x040fe40003f04000 */
[----:B------:R-:W-:Y:S02]  /*0320*/  FSETP.NAN.AND P2, PT, R15, R15, PT ;  /* 0x0000000f0f00720b */ /* 0x000fe40003f48000 */
[----:B----4-:R-:W-:Y:S02]  /*0330*/  I2FP.F32.S32 R16, R4 ;  /* 0x0000000400107245 */ /* 0x010fe40000201400 */
[----:B0-----:R-:W-:Y:S02]  /*0340*/  I2FP.F32.S32 R18, R5 ;  /* 0x0000000500127245 */ /* 0x001fe40000201400 */
[----:B-----5:R-:W-:Y:S02]  /*0350*/  PRMT R4, R2, 0x7632, R4 ;  /* 0x0000763202047816 */ /* 0x020fe40000000004 */
[----:B------:R-:W-:-:S03]  /*0360*/  PRMT R5, R8, 0x7632, R5 ;  /* 0x0000763208057816 */ /* 0x000fc60000000005 */
[----:B------:R-:W-:Y:S01]  /*0370*/  @!P0 FSEL R15, R15, 9.9999997473787516356e-06, P2 ;  /* 0x3727c5ac0f0f8808 */ /* 0x000fe20001000000 */
[----:B------:R-:W-:Y:S01]  /*0380*/  IMAD.U32 R4, R4, 0x10000, RZ ;  /* 0x0001000004047824 */ /* 0x000fe200078e00ff */
[----:B------:R-:W-:-:S03]  /*0390*/  SHF.L.U32 R5, R5, 0x10, RZ ;  /* 0x0000001005057819 */ /* 0x000fc600000006ff */
[C---:B------:R-:W-:Y:S01]  /*03a0*/  FMUL R18, R15.reuse, R18 ;  /* 0x000000120f127220 */ /* 0x040fe20000400000 */
[----:B------:R-:W-:Y:S02]  /*03b0*/  I2FP.F32.S32 R20, R7 ;  /* 0x0000000700147245 */ /* 0x000fe40000201400 */
[----:B------:R-:W-:Y:S01]  /*03c0*/  I2FP.F32.S32 R6, R6 ;  /* 0x0000000600067245 */ /* 0x000fe20000201400 */
[----:B------:R-:W-:Y:S01]  /*03d0*/  FFMA R7, R4, R18, R5 ;  /* 0x0000001204077223 */ /* 0x000fe20000000005 */
[----:B------:R-:W-:Y:S01]  /*03e0*/  SHF.L.U32 R5, R8, 0x10, RZ ;  /* 0x0000001008057819 */ /* 0x000fe200000006ff */
[----:B------:R-:W-:Y:S01]  /*03f0*/  FMUL R16, R15, R16 ;  /* 0x000000100f107220 */ /* 0x000fe20000400000 */
[----:B------:R-:W-:Y:S01]  /*0400*/  IMAD.U32 R2, R2, 0x10000, RZ ;  /* 0x0001000002027824 */ /* 0x000fe200078e00ff */
[----:B------:R-:W-:Y:S01]  /*0410*/  PRMT R8, R9, 0x7632, R8 ;  /* 0x0000763209087816 */ /* 0x000fe20000000008 */
[----:B------:R-:W-:Y:S01]  /*0420*/  FMUL R17, R15, R6 ;  /* 0x000000060f117220 */ /* 0x000fe20000400000 */
[----:B------:R-:W-:Y:S01]  /*0430*/  SHF.L.U32 R9, R9, 0x10, RZ ;  /* 0x0000001009097819 */ /* 0x000fe200000006ff */
[C---:B------:R-:W-:Y:S01]  /*0440*/  IMAD.U32 R6, R3.reuse, 0x10000, RZ ;  /* 0x0001000003067824 */ /* 0x040fe200078e00ff */
[----:B------:R-:W-:Y:S01]  /*0450*/  PRMT R4, R3, 0x7632, R4 ;  /* 0x0000763203047816 */ /* 0x000fe20000000004 */
[----:B------:R-:W-:Y:S01]  /*0460*/  FFMA R2, R2, R16, R5 ;  /* 0x0000001002027223 */ /* 0x000fe20000000005 */
[----:B------:R-:W-:Y:S01]  /*0470*/  FMUL R3, R7, R7 ;  /* 0x0000000707037220 */ /* 0x000fe20000400000 */
[----:B------:R-:W-:Y:S01]  /*0480*/  SHF.L.U32 R5, R8, 0x10, RZ ;  /* 0x0000001008057819 */ /* 0x000fe200000006ff */
[----:B------:R-:W-:Y:S01]  /*0490*/  FFMA R9, R6, R17, R9 ;  /* 0x0000001106097223 */ /* 0x000fe20000000009 */
[----:B------:R-:W-:Y:S01]  /*04a0*/  FMUL R20, R15, R20 ;  /* 0x000000140f147220 */ /* 0x000fe20000400000 */
[----:B------:R-:W-:Y:S01]  /*04b0*/  IMAD.U32 R4, R4, 0x10000, RZ ;  /* 0x0001000004047824 */ /* 0x000fe200078e00ff */
[----:B------:R-:W-:-:S03]  /*04c0*/  FFMA R6, R2, R2, R3 ;  /* 0x0000000202067223 */ /* 0x000fc60000000003 */
[----:B------:R-:W-:Y:S01]  /*04d0*/  FFMA R4, R4, R20, R5 ;  /* 0x0000001404047223 */ /* 0x000fe20000000005 */
[----:B------:R-:W-:-:S04]  /*04e0*/  FFMA R3, R9, R9, R6 ;  /* 0x0000000909037223 */ /* 0x000fc80000000006 */
[----:B------:R-:W-:-:S05]  /*04f0*/  FFMA R3, R4, R4, R3 ;  /* 0x0000000404037223 */ /* 0x000fca0000000003 */
[----:B------:R-:W-:-:S05]  /*0500*/  FSEL R3, R3, RZ, !P1 ;  /* 0x000000ff03037208 */ /* 0x000fca0004800000 */
[----:B------:R-:W0:Y:S02]  /*0510*/  SHFL.BFLY PT, R6, R3, 0x10, 0x1f ;  /* 0x0e001f0003067f89 */ /* 0x000e2400000e0000 */
[----:B0-----:R-:W-:-:S05]  /*0520*/  FADD R6, R3, R6 ;  /* 0x0000000603067221 */ /* 0x001fca0000000000 */
[----:B------:R-:W0:Y:S02]  /*0530*/  SHFL.BFLY PT, R5, R6, 0x8, 0x1f ;  /* 0x0d001f0006057f89 */ /* 0x000e2400000e0000 */
[----:B0-----:R-:W-:-:S05]  /*0540*/  FADD R5, R6, R5 ;  /* 0x0000000506057221 */ /* 0x001fca0000000000 */
[----:B------:R-:W0:Y:S02]  /*0550*/  SHFL.BFLY PT, R8, R5, 0x4, 0x1f ;  /* 0x0c801f0005087f89 */ /* 0x000e2400000e0000 */
[----:B0-----:R-:W-:-:S05]  /*0560*/  FADD R8, R5, R8 ;  /* 0x0000000805087221 */ /* 0x001fca0000000000 */
[----:B------:R-:W0:Y:S02]  /*0570*/  SHFL.BFLY PT, R15, R8, 0x2, 0x1f ;  /* 0x0c401f00080f7f89 */ /* 0x000e2400000e0000 */
[----:B0-----:R-:W-:-:S05]  /*0580*/  FADD R16, R8, R15 ;  /* 0x0000000f08107221 */ /* 0x001fca0000000000 */
[----:B------:R-:W0:Y:S01]  /*0590*/  SHFL.BFLY PT, R15, R16, 0x1, 0x1f ;  /* 0x0c201f00100f7f89 */ /* 0x000e2200000e0000 */
[----:B------:R-:W-:-:S04]  /*05a0*/  LOP3.LUT P0, RZ, R0, 0x3e, RZ, 0xc0, !PT ;  /* 0x0000003e00ff7812 */ /* 0x000fc8000780c0ff */
[----:B------:R-:W-:Y:S01]  /*05b0*/  ISETP.LT.AND P0, PT, R13, 0x18180, !P0 ;  /* 0x000181800d00780c */ /* 0x000fe20004701270 */
[----:B0-----:R-:W-:-:S05]  /*05c0*/  FADD R3, R16, R15 ;  /* 0x0000000f10037221 */ /* 0x001fca0000000000 */
[----:B------:R0:W-:Y:S01]  /*05d0*/  STS [R10.X4], R3 ;  /* 0x000000030a007388 */ /* 0x0001e20000004800 */
[----:B------:R-:W-:Y:S01]  /*05e0*/  F2FP.BF16.PACK_AB R18, R7, R2 ;  /* 0x000000020712723e */ /* 0x000fe200000010ff */
[----:B------:R-:W-:Y:S01]  /*05f0*/  IMAD.WIDE R14, R14, R11, c[0x0][0x188] ;  /* 0x000062000e0e7625 */ /* 0x000fe200078e020b */
[----:B------:R-:W-:Y:S01]  /*0600*/  F2FP.BF16.PACK_AB R19, R4, R9 ;  /* 0x000000090413723e */ /* 0x000fe200000010ff */
[----:B------:R-:W-:Y:S06]  /*0610*/  BAR.SYNC.DEFER_BLOCKING 0x0 ;  /* 0x0000000000007b1d */ /* 0x000fec0000010000 */
[----:B------:R0:W-:Y:S01]  /*0620*/  @!P1 STG.E.64 [R14.64], R18 ;  /* 0x000000120e009986 */ /* 0x0001e2000c101b04 */
[----:B------:R-:W-:Y:S05]  /*0630*/  @!P0 EXIT ;  /* 0x000000000000894d */ /* 0x000fea0003800000 */
[----:B------:R-:W-:Y:S01]  /*0640*/  LOP3.LUT R0, R0, 0x1, RZ, 0xc0, !PT ;  /* 0x0000000100007812 */ /* 0x000fe200078ec0ff */
[----:B------:R-:W-:-:S04]  /*0650*/  IMAD.WIDE R12, R13, R12, c[0x0][0x190] ;  /* 0x000064000d0c7625 */ /* 0x000fc800078e020c */
[----:B0-----:R-:W0:Y:S04]  /*0660*/  LDS R3, [R0.X4] ;  /* 0x0000000000037984 */ /* 0x001e280000004800 */
[----:B0-----:R-:W-:Y:S01]  /*0670*/  STG.E [R12.64], R3 ;  /* 0x000000030c007986 */ /* 0x001fe2000c101904 */
[----:B------:R-:W-:Y:S05]  /*0680*/  EXIT ;  /* 0x000000000000794d */ /* 0x000fea0003800000 */
.L_x_0:
[----:B------:R-:W-:-:S00]  /*0690*/  BRA `(.L_x_0) ;  /* 0xfffffff000007947 */ /* 0x000fc0000383ffff */
[----:B------:R-:W-:-:S00]  /*06a0*/  NOP ;  /* 0x0000000000007918 */ /* 0x000fc00000000000 */
        /* <DEDUP_REMOVED lines=13> */
.L_x_1:


//--------------------- .nv.shared.triton_per_fused__to_copy_add_mean_pow_2 --------------------------
	.section	.nv.shared.triton_per_fused__to_copy_add_mean_pow_2,"aw",@nobits
	.sectionflags	@""
	.align	16
